//
// Generated by NVIDIA NVVM Compiler
//
// Compiler Build ID: CL-36424714
// Cuda compilation tools, release 13.0, V13.0.88
// Based on NVVM 20.0.0
//

.version 9.0
.target sm_100
.address_size 64

	// .globl	_Z9matrixAddPfS_S_i

.visible .entry _Z9matrixAddPfS_S_i(
	.param .u64 .ptr .align 1 _Z9matrixAddPfS_S_i_param_0,
	.param .u64 .ptr .align 1 _Z9matrixAddPfS_S_i_param_1,
	.param .u64 .ptr .align 1 _Z9matrixAddPfS_S_i_param_2,
	.param .u32 _Z9matrixAddPfS_S_i_param_3
)
{
	.reg .pred 	%p<2>;
	.reg .b32 	%r<14>;
	.reg .b32 	%f<4>;
	.reg .b64 	%rd<11>;

	ld.param.u64 	%rd1, [_Z9matrixAddPfS_S_i_param_0];
	ld.param.u64 	%rd2, [_Z9matrixAddPfS_S_i_param_1];
	ld.param.u64 	%rd3, [_Z9matrixAddPfS_S_i_param_2];
	ld.param.u32 	%r4, [_Z9matrixAddPfS_S_i_param_3];
	mov.u32 	%r5, %ctaid.x;
	mov.u32 	%r6, %ntid.x;
	mov.u32 	%r7, %tid.x;
	mad.lo.s32 	%r1, %r5, %r6, %r7;
	mov.u32 	%r8, %ctaid.y;
	mov.u32 	%r9, %ntid.y;
	mov.u32 	%r10, %tid.y;
	mad.lo.s32 	%r11, %r8, %r9, %r10;
	max.s32 	%r12, %r1, %r11;
	setp.ge.s32 	%p1, %r12, %r4;
	@%p1 bra 	$L__BB0_2;
	cvta.to.global.u64 	%rd4, %rd1;
	cvta.to.global.u64 	%rd5, %rd2;
	cvta.to.global.u64 	%rd6, %rd3;
	mad.lo.s32 	%r13, %r4, %r1, %r11;
	mul.wide.s32 	%rd7, %r13, 4;
	add.s64 	%rd8, %rd4, %rd7;
	ld.global.f32 	%f1, [%rd8];
	add.s64 	%rd9, %rd5, %rd7;
	ld.global.f32 	%f2, [%rd9];
	add.f32 	%f3, %f1, %f2;
	add.s64 	%rd10, %rd6, %rd7;
	st.global.f32 	[%rd10], %f3;
$L__BB0_2:
	ret;

}


// ===== COMPILED SASS (sm_100) =====

	.target	sm_100

	.elftype	@"ET_EXEC"


//--------------------- .note.nv.tkinfo           --------------------------
	.section	.note.nv.tkinfo,"",@"SHT_NOTE"
	.sectionflags	@"SHF_NOTE_NV_TKINFO"
	.tkinfo
        /*0018*/ 	.word	0x00000002
        /*0030*/ 	.string	""
        /*0030*/ 	.string	"ptxas"
        /*0030*/ 	.string	"Cuda compilation tools, release 13.0, V13.0.88"
        /*0030*/ 	.string	"Build cuda_13.0.r13.0/compiler.36424714_0"
        /*0030*/ 	.string	"-arch sm_100 -m 64 "



//--------------------- .note.nv.cuinfo           --------------------------
	.section	.note.nv.cuinfo,"",@"SHT_NOTE"
	.sectionflags	@"SHF_NOTE_NV_CUINFO"
        /*0018*/ 	.short	0x0002
        /*001a*/ 	.short	0x0064
        /*001c*/ 	.short	0x0082
	.zero		2


//--------------------- .nv.info                  --------------------------
	.section	.nv.info,"",@"SHT_CUDA_INFO"
	.align	4


	//----- nvinfo : EIATTR_REGCOUNT
	.align		4
        /*0000*/ 	.byte	0x04, 0x2f
        /*0002*/ 	.short	(.L_1 - .L_0)
	.align		4
.L_0:
        /*0004*/ 	.word	index@(_Z9matrixAddPfS_S_i)
        /*0008*/ 	.word	0x0000000c


	//----- nvinfo : EIATTR_FRAME_SIZE
	.align		4
.L_1:
        /*000c*/ 	.byte	0x04, 0x11
        /*000e*/ 	.short	(.L_3 - .L_2)
	.align		4
.L_2:
        /*0010*/ 	.word	index@(_Z9matrixAddPfS_S_i)
        /*0014*/ 	.word	0x00000000


	//----- nvinfo : EIATTR_MIN_STACK_SIZE
	.align		4
.L_3:
        /*0018*/ 	.byte	0x04, 0x12
        /*001a*/ 	.short	(.L_5 - .L_4)
	.align		4
.L_4:
        /*001c*/ 	.word	index@(_Z9matrixAddPfS_S_i)
        /*0020*/ 	.word	0x00000000
.L_5:


//--------------------- .nv.compat                --------------------------
	.section	.nv.compat,"",@"SHT_CUDA_COMPAT_INFO"
	.align	4
        /*0000*/ 	.byte	0x02, 0x09, 0x00, 0x00, 0x02, 0x02, 0x01, 0x00, 0x02, 0x05, 0x05, 0x00, 0x03, 0x07, 0x01, 0x01
        /*0010*/ 	.byte	0x02, 0x03, 0x00, 0x00, 0x02, 0x06, 0x01, 0x00, 0x04, 0x0b, 0x08, 0x00, 0x09, 0x00, 0x00, 0x00
        /*0020*/ 	.byte	0x00, 0x00, 0x00, 0x00


//--------------------- .nv.info._Z9matrixAddPfS_S_i --------------------------
	.section	.nv.info._Z9matrixAddPfS_S_i,"",@"SHT_CUDA_INFO"
	.sectionflags	@""
	.align	4


	//----- nvinfo : EIATTR_CUDA_API_VERSION
	.align		4
        /*0000*/ 	.byte	0x04, 0x37
        /*0002*/ 	.short	(.L_7 - .L_6)
.L_6:
        /*0004*/ 	.word	0x00000082


	//----- nvinfo : EIATTR_KPARAM_INFO
	.align		4
.L_7:
        /*0008*/ 	.byte	0x04, 0x17
        /*000a*/ 	.short	(.L_9 - .L_8)
.L_8:
        /*000c*/ 	.word	0x00000000
        /*0010*/ 	.short	0x0003
        /*0012*/ 	.short	0x0018
        /*0014*/ 	.byte	0x00, 0xf0, 0x11, 0x00


	//----- nvinfo : EIATTR_KPARAM_INFO
	.align		4
.L_9:
        /*0018*/ 	.byte	0x04, 0x17
        /*001a*/ 	.short	(.L_11 - .L_10)
.L_10:
        /*001c*/ 	.word	0x00000000
        /*0020*/ 	.short	0x0002
        /*0022*/ 	.short	0x0010
        /*0024*/ 	.byte	0x00, 0xf5, 0x21, 0x00


	//----- nvinfo : EIATTR_KPARAM_INFO
	.align		4
.L_11:
        /*0028*/ 	.byte	0x04, 0x17
        /*002a*/ 	.short	(.L_13 - .L_12)
.L_12:
        /*002c*/ 	.word	0x00000000
        /*0030*/ 	.short	0x0001
        /*0032*/ 	.short	0x0008
        /*0034*/ 	.byte	0x00, 0xf5, 0x21, 0x00


	//----- nvinfo : EIATTR_KPARAM_INFO
	.align		4
.L_13:
        /*0038*/ 	.byte	0x04, 0x17
        /*003a*/ 	.short	(.L_15 - .L_14)
.L_14:
        /*003c*/ 	.word	0x00000000
        /*0040*/ 	.short	0x0000
        /*0042*/ 	.short	0x0000
        /*0044*/ 	.byte	0x00, 0xf5, 0x21, 0x00


	//----- nvinfo : EIATTR_SPARSE_MMA_MASK
	.align		4
.L_15:
        /*0048*/ 	.byte	0x03, 0x50
        /*004a*/ 	.short	0x0000


	//----- nvinfo : EIATTR_MAXREG_COUNT
	.align		4
        /*004c*/ 	.byte	0x03, 0x1b
        /*004e*/ 	.short	0x00ff


	//----- nvinfo : EIATTR_MERCURY_ISA_VERSION
	.align		4
        /*0050*/ 	.byte	0x03, 0x5f
        /*0052*/ 	.short	0x0101


	//----- nvinfo : EIATTR_VRC_CTA_INIT_COUNT
	.align		4
        /*0054*/ 	.byte	0x02, 0x4a
	.zero		1
	.zero		1


	//----- nvinfo : EIATTR_EXIT_INSTR_OFFSETS
	.align		4
        /*0058*/ 	.byte	0x04, 0x1c
        /*005a*/ 	.short	(.L_17 - .L_16)


	//   ....[0]....
.L_16:
        /*005c*/ 	.word	0x000000c0


	//   ....[1]....
        /*0060*/ 	.word	0x00000190


	//----- nvinfo : EIATTR_CBANK_PARAM_SIZE
	.align		4
.L_17:
        /*0064*/ 	.byte	0x03, 0x19
        /*0066*/ 	.short	0x001c


	//----- nvinfo : EIATTR_PARAM_CBANK
	.align		4
        /*0068*/ 	.byte	0x04, 0x0a
        /*006a*/ 	.short	(.L_19 - .L_18)
	.align		4
.L_18:
        /*006c*/ 	.word	index@(.nv.constant0._Z9matrixAddPfS_S_i)
        /*0070*/ 	.short	0x0380
        /*0072*/ 	.short	0x001c


	//----- nvinfo : EIATTR_SW_WAR
	.align		4
.L_19:
        /*0074*/ 	.byte	0x04, 0x36
        /*0076*/ 	.short	(.L_21 - .L_20)
.L_20:
        /*0078*/ 	.word	0x00000008
.L_21:


//--------------------- .nv.callgraph             --------------------------
	.section	.nv.callgraph,"",@"SHT_CUDA_CALLGRAPH"
	.align	4
	.sectionentsize	8
	.align		4
        /*0000*/ 	.word	0x00000000
	.align		4
        /*0004*/ 	.word	0xffffffff
	.align		4
        /*0008*/ 	.word	0x00000000
	.align		4
        /*000c*/ 	.word	0xfffffffe
	.align		4
        /*0010*/ 	.word	0x00000000
	.align		4
        /*0014*/ 	.word	0xfffffffd
	.align		4
        /*0018*/ 	.word	0x00000000
	.align		4
        /*001c*/ 	.word	0xfffffffc


//--------------------- .text._Z9matrixAddPfS_S_i --------------------------
	.section	.text._Z9matrixAddPfS_S_i,"ax",@progbits
	.align	128
        .global         _Z9matrixAddPfS_S_i
        .type           _Z9matrixAddPfS_S_i,@function
        .size           _Z9matrixAddPfS_S_i,(.L_x_1 - _Z9matrixAddPfS_S_i)
        .other          _Z9matrixAddPfS_S_i,@"STO_CUDA_ENTRY STV_DEFAULT"
_Z9matrixAddPfS_S_i:
.text._Z9matrixAddPfS_S_i:
[----:B------:R-:W-:Y:S01]  /*0000*/  LDC R1, c[0x0][0x37c] ;  /* 0x0000df00ff017b82 */ /* 0x000fe20000000800 */
[----:B------:R-:W0:Y:S07]  /*0010*/  S2R R3, SR_TID.X ;  /* 0x0000000000037919 */ /* 0x000e2e0000002100 */
[----:B------:R-:W0:Y:S01]  /*0020*/  LDC R0, c[0x0][0x360] ;  /* 0x0000d800ff007b82 */ /* 0x000e220000000800 */
[----:B------:R-:W1:Y:S01]  /*0030*/  LDCU UR6, c[0x0][0x398] ;  /* 0x00007300ff0677ac */ /* 0x000e620008000800 */
[----:B------:R-:W2:Y:S06]  /*0040*/  S2R R2, SR_TID.Y ;  /* 0x0000000000027919 */ /* 0x000eac0000002200 */
[----:B------:R-:W0:Y:S08]  /*0050*/  S2UR UR4, SR_CTAID.X ;  /* 0x00000000000479c3 */ /* 0x000e300000002500 */
[----:B------:R-:W2:Y:S08]  /*0060*/  S2UR UR5, SR_CTAID.Y ;  /* 0x00000000000579c3 */ /* 0x000eb00000002600 */
[----:B------:R-:W2:Y:S01]  /*0070*/  LDC R7, c[0x0][0x364] ;  /* 0x0000d900ff077b82 */ /* 0x000ea20000000800 */
[----:B0-----:R-:W-:-:S02]  /*0080*/  IMAD R0, R0, UR4, R3 ;  /* 0x0000000400007c24 */ /* 0x001fc4000f8e0203 */
[----:B--2---:R-:W-:-:S05]  /*0090*/  IMAD R7, R7, UR5, R2 ;  /* 0x0000000507077c24 */ /* 0x004fca000f8e0202 */
[----:B------:R-:W-:-:S04]  /*00a0*/  VIMNMX R2, PT, PT, R0, R7, !PT ;  /* 0x0000000700027248 */ /* 0x000fc80007fe0100 */
[----:B-1----:R-:W-:-:S13]  /*00b0*/  ISETP.GE.AND P0, PT, R2, UR6, PT ;  /* 0x0000000602007c0c */ /* 0x002fda000bf06270 */
[----:B------:R-:W-:Y:S05]  /*00c0*/  @P0 EXIT ;  /* 0x000000000000094d */ /* 0x000fea0003800000 */
[----:B------:R-:W0:Y:S01]  /*00d0*/  LDC.64 R2, c[0x0][0x380] ;  /* 0x0000e000ff027b82 */ /* 0x000e220000000a00 */
[----:B------:R-:W1:Y:S01]  /*00e0*/  LDCU.64 UR4, c[0x0][0x358] ;  /* 0x00006b00ff0477ac */ /* 0x000e620008000a00 */
[----:B------:R-:W-:-:S06]  /*00f0*/  IMAD R9, R0, UR6, R7 ;  /* 0x0000000600097c24 */ /* 0x000fcc000f8e0207 */
[----:B------:R-:W2:Y:S08]  /*0100*/  LDC.64 R4, c[0x0][0x388] ;  /* 0x0000e200ff047b82 */ /* 0x000eb00000000a00 */
[----:B------:R-:W3:Y:S01]  /*0110*/  LDC.64 R6, c[0x0][0x390] ;  /* 0x0000e400ff067b82 */ /* 0x000ee20000000a00 */
[----:B0-----:R-:W-:-:S06]  /*0120*/  IMAD.WIDE R2, R9, 0x4, R2 ;  /* 0x0000000409027825 */ /* 0x001fcc00078e0202 */
[----:B-1----:R-:W4:Y:S01]  /*0130*/  LDG.E R2, desc[UR4][R2.64] ;  /* 0x0000000402027981 */ /* 0x002f22000c1e1900 */
[----:B--2---:R-:W-:-:S06]  /*0140*/  IMAD.WIDE R4, R9, 0x4, R4 ;  /* 0x0000000409047825 */ /* 0x004fcc00078e0204 */
[----:B------:R-:W4:Y:S01]  /*0150*/  LDG.E R5, desc[UR4][R4.64] ;  /* 0x0000000404057981 */ /* 0x000f22000c1e1900 */
[----:B---3--:R-:W-:-:S04]  /*0160*/  IMAD.WIDE R6, R9, 0x4, R6 ;  /* 0x0000000409067825 */ /* 0x008fc800078e0206 */
[----:B----4-:R-:W-:-:S05]  /*0170*/  FADD R9, R2, R5 ;  /* 0x0000000502097221 */ /* 0x010fca0000000000 */
[----:B------:R-:W-:Y:S01]  /*0180*/  STG.E desc[UR4][R6.64], R9 ;  /* 0x0000000906007986 */ /* 0x000fe2000c101904 */
[----:B------:R-:W-:Y:S05]  /*0190*/  EXIT ;  /* 0x000000000000794d */ /* 0x000fea0003800000 */
.L_x_0:
[----:B------:R-:W-:-:S00]  /*01a0*/  BRA `(.L_x_0) ;  /* 0xfffffffc00fc7947 */ /* 0x000fc0000383ffff */
[----:B------:R-:W-:-:S00]  /*01b0*/  NOP ;  /* 0x0000000000007918 */ /* 0x000fc00000000000 */
        /* <DEDUP_REMOVED lines=12> */
.L_x_1:


//--------------------- .nv.shared.reserved.0     --------------------------
	.section	.nv.shared.reserved.0,"aw",@nobits
	.weak		__nv_reservedSMEM_offset_0_alias
	.size		__nv_reservedSMEM_offset_0_alias, 0, 64
	.other		__nv_reservedSMEM_offset_0_alias,@"STO_CUDA_RESERVED_SHARED STV_DEFAULT"
__nv_reservedSMEM_offset_0_alias:
	.zero		0
	.zero		64


//--------------------- .nv.constant0._Z9matrixAddPfS_S_i --------------------------
	.section	.nv.constant0._Z9matrixAddPfS_S_i,"a",@progbits
	.sectionflags	@""
	.align	4
.nv.constant0._Z9matrixAddPfS_S_i:
	.zero		924


//--------------------- SYMBOLS --------------------------

	.type		.nv.reservedSmem.offset0,@object
	.size		.nv.reservedSmem.offset0,0x4
